//
// Generated by NVIDIA NVVM Compiler
//
// Compiler Build ID: CL-36424714
// Cuda compilation tools, release 13.0, V13.0.88
// Based on NVVM 20.0.0
//

.version 9.0
.target sm_100
.address_size 64

	// .globl	_Z9hisKernelPiS_
// _ZZ9hisKernelPiS_E2sh has been demoted

.visible .entry _Z9hisKernelPiS_(
	.param .u64 .ptr .align 1 _Z9hisKernelPiS__param_0,
	.param .u64 .ptr .align 1 _Z9hisKernelPiS__param_1
)
{
	.reg .pred 	%p<4>;
	.reg .b32 	%r<20>;
	.reg .b32 	%f<3>;
	.reg .b64 	%rd<9>;
	// demoted variable
	.shared .align 4 .b8 _ZZ9hisKernelPiS_E2sh[64];
	ld.param.u64 	%rd2, [_Z9hisKernelPiS__param_0];
	ld.param.u64 	%rd3, [_Z9hisKernelPiS__param_1];
	mov.u32 	%r1, %tid.x;
	shl.b32 	%r8, %r1, 2;
	mov.u32 	%r9, _ZZ9hisKernelPiS_E2sh;
	add.s32 	%r2, %r9, %r8;
	mov.b32 	%r10, 0;
	st.shared.u32 	[%r2], %r10;
	bar.sync 	0;
	mov.u32 	%r11, %ctaid.x;
	mov.u32 	%r3, %ntid.x;
	mad.lo.s32 	%r19, %r11, %r3, %r1;
	setp.gt.u32 	%p1, %r19, 15;
	@%p1 bra 	$L__BB0_3;
	mov.u32 	%r12, %nctaid.x;
	mul.lo.s32 	%r5, %r3, %r12;
	cvta.to.global.u64 	%rd1, %rd2;
$L__BB0_2:
	mul.wide.u32 	%rd4, %r19, 4;
	add.s64 	%rd5, %rd1, %rd4;
	ld.global.u32 	%r13, [%rd5];
	shl.b32 	%r14, %r13, 2;
	add.s32 	%r16, %r9, %r14;
	atom.shared.add.f32 	%f1, [%r16], 0f3F800000;
	add.s32 	%r19, %r19, %r5;
	setp.lt.u32 	%p2, %r19, 16;
	@%p2 bra 	$L__BB0_2;
$L__BB0_3:
	bar.sync 	0;
	setp.gt.u32 	%p3, %r1, 15;
	@%p3 bra 	$L__BB0_5;
	cvta.to.global.u64 	%rd6, %rd3;
	mul.wide.u32 	%rd7, %r1, 4;
	add.s64 	%rd8, %rd6, %rd7;
	ld.shared.f32 	%f2, [%r2];
	cvt.rzi.s32.f32 	%r17, %f2;
	atom.global.add.u32 	%r18, [%rd8], %r17;
$L__BB0_5:
	ret;

}


// ===== COMPILED SASS (sm_100) =====

	.target	sm_100

	.elftype	@"ET_EXEC"


//--------------------- .note.nv.tkinfo           --------------------------
	.section	.note.nv.tkinfo,"",@"SHT_NOTE"
	.sectionflags	@"SHF_NOTE_NV_TKINFO"
	.tkinfo
        /*0018*/ 	.word	0x00000002
        /*0030*/ 	.string	""
        /*0030*/ 	.string	"ptxas"
        /*0030*/ 	.string	"Cuda compilation tools, release 13.0, V13.0.88"
        /*0030*/ 	.string	"Build cuda_13.0.r13.0/compiler.36424714_0"
        /*0030*/ 	.string	"-arch sm_100 -m 64 "



//--------------------- .note.nv.cuinfo           --------------------------
	.section	.note.nv.cuinfo,"",@"SHT_NOTE"
	.sectionflags	@"SHF_NOTE_NV_CUINFO"
        /*0018*/ 	.short	0x0002
        /*001a*/ 	.short	0x0064
        /*001c*/ 	.short	0x0082
	.zero		2


//--------------------- .nv.info                  --------------------------
	.section	.nv.info,"",@"SHT_CUDA_INFO"
	.align	4


	//----- nvinfo : EIATTR_REGCOUNT
	.align		4
        /*0000*/ 	.byte	0x04, 0x2f
        /*0002*/ 	.short	(.L_1 - .L_0)
	.align		4
.L_0:
        /*0004*/ 	.word	index@(_Z9hisKernelPiS_)
        /*0008*/ 	.word	0x0000000a


	//----- nvinfo : EIATTR_FRAME_SIZE
	.align		4
.L_1:
        /*000c*/ 	.byte	0x04, 0x11
        /*000e*/ 	.short	(.L_3 - .L_2)
	.align		4
.L_2:
        /*0010*/ 	.word	index@(_Z9hisKernelPiS_)
        /*0014*/ 	.word	0x00000000


	//----- nvinfo : EIATTR_MIN_STACK_SIZE
	.align		4
.L_3:
        /*0018*/ 	.byte	0x04, 0x12
        /*001a*/ 	.short	(.L_5 - .L_4)
	.align		4
.L_4:
        /*001c*/ 	.word	index@(_Z9hisKernelPiS_)
        /*0020*/ 	.word	0x00000000
.L_5:


//--------------------- .nv.compat                --------------------------
	.section	.nv.compat,"",@"SHT_CUDA_COMPAT_INFO"
	.align	4
        /*0000*/ 	.byte	0x02, 0x09, 0x00, 0x00, 0x02, 0x02, 0x01, 0x00, 0x02, 0x05, 0x05, 0x00, 0x03, 0x07, 0x01, 0x01
        /*0010*/ 	.byte	0x02, 0x03, 0x00, 0x00, 0x02, 0x06, 0x01, 0x00, 0x04, 0x0b, 0x08, 0x00, 0x09, 0x00, 0x00, 0x00
        /*0020*/ 	.byte	0x00, 0x00, 0x00, 0x00


//--------------------- .nv.info._Z9hisKernelPiS_ --------------------------
	.section	.nv.info._Z9hisKernelPiS_,"",@"SHT_CUDA_INFO"
	.sectionflags	@""
	.align	4


	//----- nvinfo : EIATTR_CUDA_API_VERSION
	.align		4
        /*0000*/ 	.byte	0x04, 0x37
        /*0002*/ 	.short	(.L_7 - .L_6)
.L_6:
        /*0004*/ 	.word	0x00000082


	//----- nvinfo : EIATTR_KPARAM_INFO
	.align		4
.L_7:
        /*0008*/ 	.byte	0x04, 0x17
        /*000a*/ 	.short	(.L_9 - .L_8)
.L_8:
        /*000c*/ 	.word	0x00000000
        /*0010*/ 	.short	0x0001
        /*0012*/ 	.short	0x0008
        /*0014*/ 	.byte	0x00, 0xf5, 0x21, 0x00


	//----- nvinfo : EIATTR_KPARAM_INFO
	.align		4
.L_9:
        /*0018*/ 	.byte	0x04, 0x17
        /*001a*/ 	.short	(.L_11 - .L_10)
.L_10:
        /*001c*/ 	.word	0x00000000
        /*0020*/ 	.short	0x0000
        /*0022*/ 	.short	0x0000
        /*0024*/ 	.byte	0x00, 0xf5, 0x21, 0x00


	//----- nvinfo : EIATTR_SPARSE_MMA_MASK
	.align		4
.L_11:
        /*0028*/ 	.byte	0x03, 0x50
        /*002a*/ 	.short	0x0000


	//----- nvinfo : EIATTR_MAXREG_COUNT
	.align		4
        /*002c*/ 	.byte	0x03, 0x1b
        /*002e*/ 	.short	0x00ff


	//----- nvinfo : EIATTR_NUM_BARRIERS
	.align		4
        /*0030*/ 	.byte	0x02, 0x4c
        /*0032*/ 	.byte	0x01
	.zero		1


	//----- nvinfo : EIATTR_MERCURY_ISA_VERSION
	.align		4
        /*0034*/ 	.byte	0x03, 0x5f
        /*0036*/ 	.short	0x0101


	//----- nvinfo : EIATTR_VRC_CTA_INIT_COUNT
	.align		4
        /*0038*/ 	.byte	0x02, 0x4a
	.zero		1
	.zero		1


	//----- nvinfo : EIATTR_EXIT_INSTR_OFFSETS
	.align		4
        /*003c*/ 	.byte	0x04, 0x1c
        /*003e*/ 	.short	(.L_13 - .L_12)


	//   ....[0]....
.L_12:
        /*0040*/ 	.word	0x00000220


	//   ....[1]....
        /*0044*/ 	.word	0x00000280


	//----- nvinfo : EIATTR_CRS_STACK_SIZE
	.align		4
.L_13:
        /*0048*/ 	.byte	0x04, 0x1e
        /*004a*/ 	.short	(.L_15 - .L_14)
.L_14:
        /*004c*/ 	.word	0x00000000


	//----- nvinfo : EIATTR_CBANK_PARAM_SIZE
	.align		4
.L_15:
        /*0050*/ 	.byte	0x03, 0x19
        /*0052*/ 	.short	0x0010


	//----- nvinfo : EIATTR_PARAM_CBANK
	.align		4
        /*0054*/ 	.byte	0x04, 0x0a
        /*0056*/ 	.short	(.L_17 - .L_16)
	.align		4
.L_16:
        /*0058*/ 	.word	index@(.nv.constant0._Z9hisKernelPiS_)
        /*005c*/ 	.short	0x0380
        /*005e*/ 	.short	0x0010


	//----- nvinfo : EIATTR_SW_WAR
	.align		4
.L_17:
        /*0060*/ 	.byte	0x04, 0x36
        /*0062*/ 	.short	(.L_19 - .L_18)
.L_18:
        /*0064*/ 	.word	0x00000008
.L_19:


//--------------------- .nv.callgraph             --------------------------
	.section	.nv.callgraph,"",@"SHT_CUDA_CALLGRAPH"
	.align	4
	.sectionentsize	8
	.align		4
        /*0000*/ 	.word	0x00000000
	.align		4
        /*0004*/ 	.word	0xffffffff
	.align		4
        /*0008*/ 	.word	0x00000000
	.align		4
        /*000c*/ 	.word	0xfffffffe
	.align		4
        /*0010*/ 	.word	0x00000000
	.align		4
        /*0014*/ 	.word	0xfffffffd
	.align		4
        /*0018*/ 	.word	0x00000000
	.align		4
        /*001c*/ 	.word	0xfffffffc


//--------------------- .text._Z9hisKernelPiS_    --------------------------
	.section	.text._Z9hisKernelPiS_,"ax",@progbits
	.align	128
        .global         _Z9hisKernelPiS_
        .type           _Z9hisKernelPiS_,@function
        .size           _Z9hisKernelPiS_,(.L_x_6 - _Z9hisKernelPiS_)
        .other          _Z9hisKernelPiS_,@"STO_CUDA_ENTRY STV_DEFAULT"
_Z9hisKernelPiS_:
.text._Z9hisKernelPiS_:
[----:B------:R-:W-:Y:S01]  /*0000*/  LDC R1, c[0x0][0x37c] ;  /* 0x0000df00ff017b82 */ /* 0x000fe20000000800 */
[----:B------:R-:W0:Y:S07]  /*0010*/  S2R R7, SR_TID.X ;  /* 0x0000000000077919 */ /* 0x000e2e0000002100 */
[----:B------:R-:W0:Y:S01]  /*0020*/  S2UR UR8, SR_CTAID.X ;  /* 0x00000000000879c3 */ /* 0x000e220000002500 */
[----:B------:R-:W-:Y:S01]  /*0030*/  UMOV UR4, 0x400 ;  /* 0x0000040000047882 */ /* 0x000fe20000000000 */
[----:B------:R-:W1:Y:S01]  /*0040*/  LDCU.64 UR6, c[0x0][0x358] ;  /* 0x00006b00ff0677ac */ /* 0x000e620008000a00 */
[----:B------:R-:W-:Y:S05]  /*0050*/  BSSY.RECONVERGENT B0, `(.L_x_0) ;  /* 0x000001a000007945 */ /* 0x000fea0003800200 */
[----:B------:R-:W0:Y:S08]  /*0060*/  LDC R4, c[0x0][0x360] ;  /* 0x0000d800ff047b82 */ /* 0x000e300000000800 */
[----:B------:R-:W2:Y:S01]  /*0070*/  S2UR UR5, SR_CgaCtaId ;  /* 0x00000000000579c3 */ /* 0x000ea20000008800 */
[----:B0-----:R-:W-:-:S05]  /*0080*/  IMAD R2, R4, UR8, R7 ;  /* 0x0000000804027c24 */ /* 0x001fca000f8e0207 */
[----:B------:R-:W-:Y:S01]  /*0090*/  ISETP.GT.U32.AND P0, PT, R2, 0xf, PT ;  /* 0x0000000f0200780c */ /* 0x000fe20003f04070 */
[----:B--2---:R-:W-:-:S06]  /*00a0*/  ULEA UR4, UR5, UR4, 0x18 ;  /* 0x0000000405047291 */ /* 0x004fcc000f8ec0ff */
[----:B------:R-:W-:-:S05]  /*00b0*/  LEA R0, R7, UR4, 0x2 ;  /* 0x0000000407007c11 */ /* 0x000fca000f8e10ff */
[----:B------:R0:W-:Y:S01]  /*00c0*/  STS [R0], RZ ;  /* 0x000000ff00007388 */ /* 0x0001e20000000800 */
[----:B------:R-:W-:Y:S06]  /*00d0*/  BAR.SYNC.DEFER_BLOCKING 0x0 ;  /* 0x0000000000007b1d */ /* 0x000fec0000010000 */
[----:B-1----:R-:W-:Y:S05]  /*00e0*/  @P0 BRA `(.L_x_1) ;  /* 0x0000000000400947 */ /* 0x002fea0003800000 */
[----:B------:R-:W1:Y:S01]  /*00f0*/  LDCU UR5, c[0x0][0x370] ;  /* 0x00006e00ff0577ac */ /* 0x000e620008000800 */
[----:B------:R-:W-:Y:S01]  /*0100*/  MOV R5, R2 ;  /* 0x0000000200057202 */ /* 0x000fe20000000f00 */
[----:B-1----:R-:W-:-:S07]  /*0110*/  IMAD R4, R4, UR5, RZ ;  /* 0x0000000504047c24 */ /* 0x002fce000f8e02ff */
.L_x_4:
[----:B------:R-:W1:Y:S02]  /*0120*/  LDC.64 R2, c[0x0][0x380] ;  /* 0x0000e000ff027b82 */ /* 0x000e640000000a00 */
[----:B-1----:R-:W-:-:S06]  /*0130*/  IMAD.WIDE.U32 R2, R5, 0x4, R2 ;  /* 0x0000000405027825 */ /* 0x002fcc00078e0002 */
[----:B------:R-:W2:Y:S01]  /*0140*/  LDG.E R2, desc[UR6][R2.64] ;  /* 0x0000000602027981 */ /* 0x000ea2000c1e1900 */
[----:B------:R-:W-:Y:S01]  /*0150*/  BSSY.RECONVERGENT B1, `(.L_x_2) ;  /* 0x0000006000017945 */ /* 0x000fe20003800200 */
[----:B--2---:R-:W-:-:S07]  /*0160*/  LEA R6, R2, UR4, 0x2 ;  /* 0x0000000402067c11 */ /* 0x004fce000f8e10ff */
.L_x_3:
[----:B------:R-:W1:Y:S02]  /*0170*/  LDS R2, [R6] ;  /* 0x0000000006027984 */ /* 0x000e640000000800 */
[----:B-1----:R-:W-:-:S05]  /*0180*/  FADD R3, R2, 1 ;  /* 0x3f80000002037421 */ /* 0x002fca0000000000 */
[----:B------:R-:W1:Y:S02]  /*0190*/  ATOMS.CAST.SPIN P0, [R6], R2, R3 ;  /* 0x000000020600758d */ /* 0x000e640001800003 */
[----:B-1----:R-:W-:Y:S05]  /*01a0*/  @!P0 BRA `(.L_x_3) ;  /* 0xfffffffc00f08947 */ /* 0x002fea000383ffff */
[----:B------:R-:W-:Y:S05]  /*01b0*/  BSYNC.RECONVERGENT B1 ;  /* 0x0000000000017941 */ /* 0x000fea0003800200 */
.L_x_2:
[----:B------:R-:W-:-:S04]  /*01c0*/  IADD3 R5, PT, PT, R4, R5, RZ ;  /* 0x0000000504057210 */ /* 0x000fc80007ffe0ff */
[----:B------:R-:W-:-:S13]  /*01d0*/  ISETP.GE.U32.AND P0, PT, R5, 0x10, PT ;  /* 0x000000100500780c */ /* 0x000fda0003f06070 */
[----:B------:R-:W-:Y:S05]  /*01e0*/  @!P0 BRA `(.L_x_4) ;  /* 0xfffffffc00cc8947 */ /* 0x000fea000383ffff */
.L_x_1:
[----:B------:R-:W-:Y:S05]  /*01f0*/  BSYNC.RECONVERGENT B0 ;  /* 0x0000000000007941 */ /* 0x000fea0003800200 */
.L_x_0:
[----:B------:R-:W-:Y:S01]  /*0200*/  BAR.SYNC.DEFER_BLOCKING 0x0 ;  /* 0x0000000000007b1d */ /* 0x000fe20000010000 */
[----:B------:R-:W-:-:S13]  /*0210*/  ISETP.GT.U32.AND P0, PT, R7, 0xf, PT ;  /* 0x0000000f0700780c */ /* 0x000fda0003f04070 */
[----:B------:R-:W-:Y:S05]  /*0220*/  @P0 EXIT ;  /* 0x000000000000094d */ /* 0x000fea0003800000 */
[----:B0-----:R-:W0:Y:S01]  /*0230*/  LDS R0, [R0] ;  /* 0x0000000000007984 */ /* 0x001e220000000800 */
[----:B------:R-:W1:Y:S02]  /*0240*/  LDC.64 R2, c[0x0][0x388] ;  /* 0x0000e200ff027b82 */ /* 0x000e640000000a00 */
[----:B-1----:R-:W-:Y:S01]  /*0250*/  IMAD.WIDE.U32 R2, R7, 0x4, R2 ;  /* 0x0000000407027825 */ /* 0x002fe200078e0002 */
[----:B0-----:R-:W0:Y:S04]  /*0260*/  F2I.TRUNC.NTZ R5, R0 ;  /* 0x0000000000057305 */ /* 0x001e28000020f100 */
[----:B0-----:R-:W-:Y:S01]  /*0270*/  REDG.E.ADD.STRONG.GPU desc[UR6][R2.64], R5 ;  /* 0x000000050200798e */ /* 0x001fe2000c12e106 */
[----:B------:R-:W-:Y:S05]  /*0280*/  EXIT ;  /* 0x000000000000794d */ /* 0x000fea0003800000 */
.L_x_5:
[----:B------:R-:W-:-:S00]  /*0290*/  BRA `(.L_x_5) ;  /* 0xfffffffc00fc7947 */ /* 0x000fc0000383ffff */
[----:B------:R-:W-:-:S00]  /*02a0*/  NOP ;  /* 0x0000000000007918 */ /* 0x000fc00000000000 */
        /* <DEDUP_REMOVED lines=13> */
.L_x_6:


//--------------------- .nv.shared._Z9hisKernelPiS_ --------------------------
	.section	.nv.shared._Z9hisKernelPiS_,"aw",@nobits
	.sectionflags	@""
	.align	4
.nv.shared._Z9hisKernelPiS_:
	.zero		1088


//--------------------- .nv.shared.reserved.0     --------------------------
	.section	.nv.shared.reserved.0,"aw",@nobits
	.weak		__nv_reservedSMEM_offset_0_alias
	.size		__nv_reservedSMEM_offset_0_alias, 0, 64
	.other		__nv_reservedSMEM_offset_0_alias,@"STO_CUDA_RESERVED_SHARED STV_DEFAULT"
__nv_reservedSMEM_offset_0_alias:
	.zero		0
	.zero		64


//--------------------- .nv.constant0._Z9hisKernelPiS_ --------------------------
	.section	.nv.constant0._Z9hisKernelPiS_,"a",@progbits
	.sectionflags	@""
	.align	4
.nv.constant0._Z9hisKernelPiS_:
	.zero		912


//--------------------- SYMBOLS --------------------------

	.type		.nv.reservedSmem.offset0,@object
	.size		.nv.reservedSmem.offset0,0x4
	.type		.nv.reservedSmem.cap,@object
	.size		.nv.reservedSmem.cap,0x4
